//
// Generated by NVIDIA NVVM Compiler
//
// Compiler Build ID: CL-36424714
// Cuda compilation tools, release 13.0, V13.0.88
// Based on NVVM 20.0.0
//

.version 9.0
.target sm_100
.address_size 64

	// .globl	_Z16threshold_kernelPhS_iii

.visible .entry _Z16threshold_kernelPhS_iii(
	.param .u64 .ptr .align 1 _Z16threshold_kernelPhS_iii_param_0,
	.param .u64 .ptr .align 1 _Z16threshold_kernelPhS_iii_param_1,
	.param .u32 _Z16threshold_kernelPhS_iii_param_2,
	.param .u32 _Z16threshold_kernelPhS_iii_param_3,
	.param .u32 _Z16threshold_kernelPhS_iii_param_4
)
{
	.reg .pred 	%p<5>;
	.reg .b16 	%rs<2>;
	.reg .b32 	%r<16>;
	.reg .b64 	%rd<8>;

	ld.param.u64 	%rd1, [_Z16threshold_kernelPhS_iii_param_0];
	ld.param.u64 	%rd2, [_Z16threshold_kernelPhS_iii_param_1];
	ld.param.u32 	%r3, [_Z16threshold_kernelPhS_iii_param_2];
	ld.param.u32 	%r5, [_Z16threshold_kernelPhS_iii_param_3];
	ld.param.u32 	%r4, [_Z16threshold_kernelPhS_iii_param_4];
	mov.u32 	%r7, %ctaid.x;
	mov.u32 	%r8, %ntid.x;
	mov.u32 	%r9, %tid.x;
	mad.lo.s32 	%r1, %r7, %r8, %r9;
	mov.u32 	%r10, %ctaid.y;
	mov.u32 	%r11, %ntid.y;
	mov.u32 	%r12, %tid.y;
	mad.lo.s32 	%r13, %r10, %r11, %r12;
	setp.ge.s32 	%p1, %r1, %r3;
	setp.ge.s32 	%p2, %r13, %r5;
	or.pred  	%p3, %p1, %p2;
	@%p3 bra 	$L__BB0_2;
	cvta.to.global.u64 	%rd3, %rd1;
	cvta.to.global.u64 	%rd4, %rd2;
	mad.lo.s32 	%r14, %r3, %r13, %r1;
	cvt.s64.s32 	%rd5, %r14;
	add.s64 	%rd6, %rd3, %rd5;
	ld.global.u8 	%r15, [%rd6];
	setp.le.s32 	%p4, %r4, %r15;
	selp.u16 	%rs1, 1, 0, %p4;
	add.s64 	%rd7, %rd4, %rd5;
	st.global.u8 	[%rd7], %rs1;
$L__BB0_2:
	ret;

}


// ===== COMPILED SASS (sm_100) =====

	.target	sm_100

	.elftype	@"ET_EXEC"


//--------------------- .note.nv.tkinfo           --------------------------
	.section	.note.nv.tkinfo,"",@"SHT_NOTE"
	.sectionflags	@"SHF_NOTE_NV_TKINFO"
	.tkinfo
        /*0018*/ 	.word	0x00000002
        /*0030*/ 	.string	""
        /*0030*/ 	.string	"ptxas"
        /*0030*/ 	.string	"Cuda compilation tools, release 13.0, V13.0.88"
        /*0030*/ 	.string	"Build cuda_13.0.r13.0/compiler.36424714_0"
        /*0030*/ 	.string	"-arch sm_100 -m 64 "



//--------------------- .note.nv.cuinfo           --------------------------
	.section	.note.nv.cuinfo,"",@"SHT_NOTE"
	.sectionflags	@"SHF_NOTE_NV_CUINFO"
        /*0018*/ 	.short	0x0002
        /*001a*/ 	.short	0x0064
        /*001c*/ 	.short	0x0082
	.zero		2


//--------------------- .nv.info                  --------------------------
	.section	.nv.info,"",@"SHT_CUDA_INFO"
	.align	4


	//----- nvinfo : EIATTR_REGCOUNT
	.align		4
        /*0000*/ 	.byte	0x04, 0x2f
        /*0002*/ 	.short	(.L_1 - .L_0)
	.align		4
.L_0:
        /*0004*/ 	.word	index@(_Z16threshold_kernelPhS_iii)
        /*0008*/ 	.word	0x0000000a


	//----- nvinfo : EIATTR_FRAME_SIZE
	.align		4
.L_1:
        /*000c*/ 	.byte	0x04, 0x11
        /*000e*/ 	.short	(.L_3 - .L_2)
	.align		4
.L_2:
        /*0010*/ 	.word	index@(_Z16threshold_kernelPhS_iii)
        /*0014*/ 	.word	0x00000000


	//----- nvinfo : EIATTR_MIN_STACK_SIZE
	.align		4
.L_3:
        /*0018*/ 	.byte	0x04, 0x12
        /*001a*/ 	.short	(.L_5 - .L_4)
	.align		4
.L_4:
        /*001c*/ 	.word	index@(_Z16threshold_kernelPhS_iii)
        /*0020*/ 	.word	0x00000000
.L_5:


//--------------------- .nv.compat                --------------------------
	.section	.nv.compat,"",@"SHT_CUDA_COMPAT_INFO"
	.align	4
        /*0000*/ 	.byte	0x02, 0x09, 0x00, 0x00, 0x02, 0x02, 0x01, 0x00, 0x02, 0x05, 0x05, 0x00, 0x03, 0x07, 0x01, 0x01
        /*0010*/ 	.byte	0x02, 0x03, 0x00, 0x00, 0x02, 0x06, 0x01, 0x00, 0x04, 0x0b, 0x08, 0x00, 0x09, 0x00, 0x00, 0x00
        /*0020*/ 	.byte	0x00, 0x00, 0x00, 0x00


//--------------------- .nv.info._Z16threshold_kernelPhS_iii --------------------------
	.section	.nv.info._Z16threshold_kernelPhS_iii,"",@"SHT_CUDA_INFO"
	.sectionflags	@""
	.align	4


	//----- nvinfo : EIATTR_CUDA_API_VERSION
	.align		4
        /*0000*/ 	.byte	0x04, 0x37
        /*0002*/ 	.short	(.L_7 - .L_6)
.L_6:
        /*0004*/ 	.word	0x00000082


	//----- nvinfo : EIATTR_KPARAM_INFO
	.align		4
.L_7:
        /*0008*/ 	.byte	0x04, 0x17
        /*000a*/ 	.short	(.L_9 - .L_8)
.L_8:
        /*000c*/ 	.word	0x00000000
        /*0010*/ 	.short	0x0004
        /*0012*/ 	.short	0x0018
        /*0014*/ 	.byte	0x00, 0xf0, 0x11, 0x00


	//----- nvinfo : EIATTR_KPARAM_INFO
	.align		4
.L_9:
        /*0018*/ 	.byte	0x04, 0x17
        /*001a*/ 	.short	(.L_11 - .L_10)
.L_10:
        /*001c*/ 	.word	0x00000000
        /*0020*/ 	.short	0x0003
        /*0022*/ 	.short	0x0014
        /*0024*/ 	.byte	0x00, 0xf0, 0x11, 0x00


	//----- nvinfo : EIATTR_KPARAM_INFO
	.align		4
.L_11:
        /*0028*/ 	.byte	0x04, 0x17
        /*002a*/ 	.short	(.L_13 - .L_12)
.L_12:
        /*002c*/ 	.word	0x00000000
        /*0030*/ 	.short	0x0002
        /*0032*/ 	.short	0x0010
        /*0034*/ 	.byte	0x00, 0xf0, 0x11, 0x00


	//----- nvinfo : EIATTR_KPARAM_INFO
	.align		4
.L_13:
        /*0038*/ 	.byte	0x04, 0x17
        /*003a*/ 	.short	(.L_15 - .L_14)
.L_14:
        /*003c*/ 	.word	0x00000000
        /*0040*/ 	.short	0x0001
        /*0042*/ 	.short	0x0008
        /*0044*/ 	.byte	0x00, 0xf5, 0x21, 0x00


	//----- nvinfo : EIATTR_KPARAM_INFO
	.align		4
.L_15:
        /*0048*/ 	.byte	0x04, 0x17
        /*004a*/ 	.short	(.L_17 - .L_16)
.L_16:
        /*004c*/ 	.word	0x00000000
        /*0050*/ 	.short	0x0000
        /*0052*/ 	.short	0x0000
        /*0054*/ 	.byte	0x00, 0xf5, 0x21, 0x00


	//----- nvinfo : EIATTR_SPARSE_MMA_MASK
	.align		4
.L_17:
        /*0058*/ 	.byte	0x03, 0x50
        /*005a*/ 	.short	0x0000


	//----- nvinfo : EIATTR_MAXREG_COUNT
	.align		4
        /*005c*/ 	.byte	0x03, 0x1b
        /*005e*/ 	.short	0x00ff


	//----- nvinfo : EIATTR_MERCURY_ISA_VERSION
	.align		4
        /*0060*/ 	.byte	0x03, 0x5f
        /*0062*/ 	.short	0x0101


	//----- nvinfo : EIATTR_VRC_CTA_INIT_COUNT
	.align		4
        /*0064*/ 	.byte	0x02, 0x4a
	.zero		1
	.zero		1


	//----- nvinfo : EIATTR_EXIT_INSTR_OFFSETS
	.align		4
        /*0068*/ 	.byte	0x04, 0x1c
        /*006a*/ 	.short	(.L_19 - .L_18)


	//   ....[0]....
.L_18:
        /*006c*/ 	.word	0x000000c0


	//   ....[1]....
        /*0070*/ 	.word	0x000001a0


	//----- nvinfo : EIATTR_CBANK_PARAM_SIZE
	.align		4
.L_19:
        /*0074*/ 	.byte	0x03, 0x19
        /*0076*/ 	.short	0x001c


	//----- nvinfo : EIATTR_PARAM_CBANK
	.align		4
        /*0078*/ 	.byte	0x04, 0x0a
        /*007a*/ 	.short	(.L_21 - .L_20)
	.align		4
.L_20:
        /*007c*/ 	.word	index@(.nv.constant0._Z16threshold_kernelPhS_iii)
        /*0080*/ 	.short	0x0380
        /*0082*/ 	.short	0x001c


	//----- nvinfo : EIATTR_SW_WAR
	.align		4
.L_21:
        /*0084*/ 	.byte	0x04, 0x36
        /*0086*/ 	.short	(.L_23 - .L_22)
.L_22:
        /*0088*/ 	.word	0x00000008
.L_23:


//--------------------- .nv.callgraph             --------------------------
	.section	.nv.callgraph,"",@"SHT_CUDA_CALLGRAPH"
	.align	4
	.sectionentsize	8
	.align		4
        /*0000*/ 	.word	0x00000000
	.align		4
        /*0004*/ 	.word	0xffffffff
	.align		4
        /*0008*/ 	.word	0x00000000
	.align		4
        /*000c*/ 	.word	0xfffffffe
	.align		4
        /*0010*/ 	.word	0x00000000
	.align		4
        /*0014*/ 	.word	0xfffffffd
	.align		4
        /*0018*/ 	.word	0x00000000
	.align		4
        /*001c*/ 	.word	0xfffffffc


//--------------------- .text._Z16threshold_kernelPhS_iii --------------------------
	.section	.text._Z16threshold_kernelPhS_iii,"ax",@progbits
	.align	128
        .global         _Z16threshold_kernelPhS_iii
        .type           _Z16threshold_kernelPhS_iii,@function
        .size           _Z16threshold_kernelPhS_iii,(.L_x_1 - _Z16threshold_kernelPhS_iii)
        .other          _Z16threshold_kernelPhS_iii,@"STO_CUDA_ENTRY STV_DEFAULT"
_Z16threshold_kernelPhS_iii:
.text._Z16threshold_kernelPhS_iii:
[----:B------:R-:W-:Y:S01]  /*0000*/  LDC R1, c[0x0][0x37c] ;  /* 0x0000df00ff017b82 */ /* 0x000fe20000000800 */
[----:B------:R-:W0:Y:S07]  /*0010*/  S2R R2, SR_TID.Y ;  /* 0x0000000000027919 */ /* 0x000e2e0000002200 */
[----:B------:R-:W1:Y:S01]  /*0020*/  LDC R0, c[0x0][0x360] ;  /* 0x0000d800ff007b82 */ /* 0x000e620000000800 */
[----:B------:R-:W2:Y:S01]  /*0030*/  LDCU.64 UR6, c[0x0][0x390] ;  /* 0x00007200ff0677ac */ /* 0x000ea20008000a00 */
[----:B------:R-:W1:Y:S06]  /*0040*/  S2R R5, SR_TID.X ;  /* 0x0000000000057919 */ /* 0x000e6c0000002100 */
[----:B------:R-:W0:Y:S08]  /*0050*/  S2UR UR5, SR_CTAID.Y ;  /* 0x00000000000579c3 */ /* 0x000e300000002600 */
[----:B------:R-:W0:Y:S08]  /*0060*/  LDC R3, c[0x0][0x364] ;  /* 0x0000d900ff037b82 */ /* 0x000e300000000800 */
[----:B------:R-:W1:Y:S01]  /*0070*/  S2UR UR4, SR_CTAID.X ;  /* 0x00000000000479c3 */ /* 0x000e620000002500 */
[----:B0-----:R-:W-:-:S05]  /*0080*/  IMAD R3, R3, UR5, R2 ;  /* 0x0000000503037c24 */ /* 0x001fca000f8e0202 */
[----:B--2---:R-:W-:Y:S01]  /*0090*/  ISETP.GE.AND P0, PT, R3, UR7, PT ;  /* 0x0000000703007c0c */ /* 0x004fe2000bf06270 */
[----:B-1----:R-:W-:-:S05]  /*00a0*/  IMAD R0, R0, UR4, R5 ;  /* 0x0000000400007c24 */ /* 0x002fca000f8e0205 */
[----:B------:R-:W-:-:S13]  /*00b0*/  ISETP.GE.OR P0, PT, R0, UR6, P0 ;  /* 0x0000000600007c0c */ /* 0x000fda0008706670 */
[----:B------:R-:W-:Y:S05]  /*00c0*/  @P0 EXIT ;  /* 0x000000000000094d */ /* 0x000fea0003800000 */
[----:B------:R-:W0:Y:S01]  /*00d0*/  LDCU.128 UR8, c[0x0][0x380] ;  /* 0x00007000ff0877ac */ /* 0x000e220008000c00 */
[----:B------:R-:W-:Y:S01]  /*00e0*/  IMAD R0, R3, UR6, R0 ;  /* 0x0000000603007c24 */ /* 0x000fe2000f8e0200 */
[----:B------:R-:W1:Y:S04]  /*00f0*/  LDCU.64 UR4, c[0x0][0x358] ;  /* 0x00006b00ff0477ac */ /* 0x000e680008000a00 */
[----:B------:R-:W-:Y:S01]  /*0100*/  SHF.R.S32.HI R5, RZ, 0x1f, R0 ;  /* 0x0000001fff057819 */ /* 0x000fe20000011400 */
[----:B------:R-:W2:Y:S01]  /*0110*/  LDCU UR7, c[0x0][0x398] ;  /* 0x00007300ff0777ac */ /* 0x000ea20008000800 */
[----:B0-----:R-:W-:-:S04]  /*0120*/  IADD3 R2, P0, PT, R0, UR8, RZ ;  /* 0x0000000800027c10 */ /* 0x001fc8000ff1e0ff */
[----:B------:R-:W-:-:S05]  /*0130*/  IADD3.X R3, PT, PT, R5, UR9, RZ, P0, !PT ;  /* 0x0000000905037c10 */ /* 0x000fca00087fe4ff */
[----:B-1----:R-:W2:Y:S01]  /*0140*/  LDG.E.U8 R2, desc[UR4][R2.64] ;  /* 0x0000000402027981 */ /* 0x002ea2000c1e1100 */
[----:B------:R-:W-:-:S04]  /*0150*/  IADD3 R4, P1, PT, R0, UR10, RZ ;  /* 0x0000000a00047c10 */ /* 0x000fc8000ff3e0ff */
[----:B------:R-:W-:Y:S02]  /*0160*/  IADD3.X R5, PT, PT, R5, UR11, RZ, P1, !PT ;  /* 0x0000000b05057c10 */ /* 0x000fe40008ffe4ff */
[----:B--2---:R-:W-:-:S04]  /*0170*/  ISETP.GE.AND P0, PT, R2, UR7, PT ;  /* 0x0000000702007c0c */ /* 0x004fc8000bf06270 */
[----:B------:R-:W-:-:S05]  /*0180*/  SEL R7, RZ, 0x1, !P0 ;  /* 0x00000001ff077807 */ /* 0x000fca0004000000 */
[----:B------:R-:W-:Y:S01]  /*0190*/  STG.E.U8 desc[UR4][R4.64], R7 ;  /* 0x0000000704007986 */ /* 0x000fe2000c101104 */
[----:B------:R-:W-:Y:S05]  /*01a0*/  EXIT ;  /* 0x000000000000794d */ /* 0x000fea0003800000 */
.L_x_0:
[----:B------:R-:W-:-:S00]  /*01b0*/  BRA `(.L_x_0) ;  /* 0xfffffffc00fc7947 */ /* 0x000fc0000383ffff */
[----:B------:R-:W-:-:S00]  /*01c0*/  NOP ;  /* 0x0000000000007918 */ /* 0x000fc00000000000 */
        /* <DEDUP_REMOVED lines=11> */
.L_x_1:


//--------------------- .nv.shared.reserved.0     --------------------------
	.section	.nv.shared.reserved.0,"aw",@nobits
	.weak		__nv_reservedSMEM_offset_0_alias
	.size		__nv_reservedSMEM_offset_0_alias, 0, 64
	.other		__nv_reservedSMEM_offset_0_alias,@"STO_CUDA_RESERVED_SHARED STV_DEFAULT"
__nv_reservedSMEM_offset_0_alias:
	.zero		0
	.zero		64


//--------------------- .nv.constant0._Z16threshold_kernelPhS_iii --------------------------
	.section	.nv.constant0._Z16threshold_kernelPhS_iii,"a",@progbits
	.sectionflags	@""
	.align	4
.nv.constant0._Z16threshold_kernelPhS_iii:
	.zero		924


//--------------------- SYMBOLS --------------------------

	.type		.nv.reservedSmem.offset0,@object
	.size		.nv.reservedSmem.offset0,0x4
